//
// Generated by NVIDIA NVVM Compiler
//
// Compiler Build ID: CL-36424714
// Cuda compilation tools, release 13.0, V13.0.88
// Based on NVVM 20.0.0
//

.version 9.0
.target sm_100
.address_size 64

	// .globl	_Z7gpu_phiPfS_S_i

.visible .entry _Z7gpu_phiPfS_S_i(
	.param .u64 .ptr .align 1 _Z7gpu_phiPfS_S_i_param_0,
	.param .u64 .ptr .align 1 _Z7gpu_phiPfS_S_i_param_1,
	.param .u64 .ptr .align 1 _Z7gpu_phiPfS_S_i_param_2,
	.param .u32 _Z7gpu_phiPfS_S_i_param_3
)
{
	.reg .pred 	%p<12>;
	.reg .b32 	%r<44>;
	.reg .b32 	%f<58>;
	.reg .b64 	%rd<28>;

	ld.param.u64 	%rd14, [_Z7gpu_phiPfS_S_i_param_0];
	ld.param.u64 	%rd15, [_Z7gpu_phiPfS_S_i_param_1];
	ld.param.u64 	%rd13, [_Z7gpu_phiPfS_S_i_param_2];
	ld.param.u32 	%r26, [_Z7gpu_phiPfS_S_i_param_3];
	cvta.to.global.u64 	%rd1, %rd14;
	cvta.to.global.u64 	%rd2, %rd15;
	mov.u32 	%r1, %tid.x;
	mov.u32 	%r27, %ctaid.x;
	mov.u32 	%r28, %ntid.x;
	mul.lo.s32 	%r2, %r27, %r28;
	add.s32 	%r3, %r2, %r1;
	setp.ge.s32 	%p1, %r3, %r26;
	@%p1 bra 	$L__BB0_16;
	cvta.to.global.u64 	%rd16, %rd13;
	mul.wide.s32 	%rd17, %r3, 4;
	add.s64 	%rd3, %rd16, %rd17;
	mov.b32 	%r29, 0;
	st.global.u32 	[%rd3], %r29;
	setp.lt.s32 	%p2, %r3, 1;
	mov.f32 	%f53, 0f00000000;
	@%p2 bra 	$L__BB0_8;
	add.s64 	%rd4, %rd1, %rd17;
	and.b32  	%r4, %r3, 3;
	setp.lt.u32 	%p3, %r3, 4;
	mov.b32 	%r36, 0;
	mov.f32 	%f53, 0f00000000;
	@%p3 bra 	$L__BB0_5;
	and.b32  	%r36, %r3, 2147483644;
	neg.s32 	%r42, %r36;
	add.s64 	%rd27, %rd2, 8;
	mov.f32 	%f53, 0f00000000;
$L__BB0_4:
	ld.global.f32 	%f15, [%rd27+-8];
	ld.global.f32 	%f16, [%rd4];
	div.rn.f32 	%f17, %f15, %f16;
	sub.f32 	%f18, %f53, %f17;
	st.global.f32 	[%rd3], %f18;
	ld.global.f32 	%f19, [%rd27+-4];
	ld.global.f32 	%f20, [%rd4];
	div.rn.f32 	%f21, %f19, %f20;
	sub.f32 	%f22, %f18, %f21;
	st.global.f32 	[%rd3], %f22;
	ld.global.f32 	%f23, [%rd27];
	ld.global.f32 	%f24, [%rd4];
	div.rn.f32 	%f25, %f23, %f24;
	sub.f32 	%f26, %f22, %f25;
	st.global.f32 	[%rd3], %f26;
	ld.global.f32 	%f27, [%rd27+4];
	ld.global.f32 	%f28, [%rd4];
	div.rn.f32 	%f29, %f27, %f28;
	sub.f32 	%f53, %f26, %f29;
	st.global.f32 	[%rd3], %f53;
	add.s32 	%r42, %r42, 4;
	add.s64 	%rd27, %rd27, 16;
	setp.eq.s32 	%p4, %r42, 0;
	@%p4 bra 	$L__BB0_5;
	bra.uni 	$L__BB0_4;
$L__BB0_5:
	setp.eq.s32 	%p5, %r4, 0;
	@%p5 bra 	$L__BB0_8;
	mul.wide.u32 	%rd19, %r36, 4;
	add.s64 	%rd26, %rd2, %rd19;
	neg.s32 	%r37, %r4;
$L__BB0_7:
	.pragma "nounroll";
	ld.global.f32 	%f30, [%rd26];
	ld.global.f32 	%f31, [%rd4];
	div.rn.f32 	%f32, %f30, %f31;
	sub.f32 	%f53, %f53, %f32;
	st.global.f32 	[%rd3], %f53;
	add.s64 	%rd26, %rd26, 4;
	add.s32 	%r37, %r37, 1;
	setp.ne.s32 	%p6, %r37, 0;
	@%p6 bra 	$L__BB0_7;
$L__BB0_8:
	add.s32 	%r40, %r3, 1;
	setp.ge.s32 	%p7, %r40, %r26;
	@%p7 bra 	$L__BB0_16;
	not.b32 	%r31, %r2;
	add.s32 	%r32, %r26, %r31;
	sub.s32 	%r33, %r32, %r1;
	and.b32  	%r12, %r33, 3;
	setp.eq.s32 	%p8, %r12, 0;
	@%p8 bra 	$L__BB0_13;
	neg.s32 	%r38, %r12;
	mov.u32 	%r39, %r3;
$L__BB0_11:
	.pragma "nounroll";
	mul.wide.s32 	%rd20, %r40, 4;
	add.s64 	%rd21, %rd1, %rd20;
	add.s64 	%rd22, %rd2, %rd20;
	ld.global.f32 	%f33, [%rd22];
	ld.global.f32 	%f34, [%rd21];
	div.rn.f32 	%f35, %f33, %f34;
	sub.f32 	%f53, %f53, %f35;
	st.global.f32 	[%rd3], %f53;
	add.s32 	%r40, %r40, 1;
	add.s32 	%r39, %r39, 1;
	add.s32 	%r38, %r38, 1;
	setp.ne.s32 	%p9, %r38, 0;
	@%p9 bra 	$L__BB0_11;
	add.s32 	%r40, %r39, 1;
$L__BB0_13:
	sub.s32 	%r34, %r26, %r3;
	add.s32 	%r35, %r34, -2;
	setp.lt.u32 	%p10, %r35, 3;
	@%p10 bra 	$L__BB0_16;
	add.s64 	%rd9, %rd2, 8;
	add.s64 	%rd10, %rd1, 8;
$L__BB0_15:
	mul.wide.s32 	%rd23, %r40, 4;
	add.s64 	%rd24, %rd9, %rd23;
	add.s64 	%rd25, %rd10, %rd23;
	ld.global.f32 	%f36, [%rd24+-8];
	ld.global.f32 	%f37, [%rd25+-8];
	div.rn.f32 	%f38, %f36, %f37;
	sub.f32 	%f39, %f53, %f38;
	st.global.f32 	[%rd3], %f39;
	ld.global.f32 	%f40, [%rd24+-4];
	ld.global.f32 	%f41, [%rd25+-4];
	div.rn.f32 	%f42, %f40, %f41;
	sub.f32 	%f43, %f39, %f42;
	st.global.f32 	[%rd3], %f43;
	ld.global.f32 	%f44, [%rd24];
	ld.global.f32 	%f45, [%rd25];
	div.rn.f32 	%f46, %f44, %f45;
	sub.f32 	%f47, %f43, %f46;
	st.global.f32 	[%rd3], %f47;
	ld.global.f32 	%f48, [%rd24+4];
	ld.global.f32 	%f49, [%rd25+4];
	div.rn.f32 	%f50, %f48, %f49;
	sub.f32 	%f53, %f47, %f50;
	st.global.f32 	[%rd3], %f53;
	add.s32 	%r40, %r40, 4;
	setp.lt.s32 	%p11, %r40, %r26;
	@%p11 bra 	$L__BB0_15;
$L__BB0_16:
	ret;

}


// ===== COMPILED SASS (sm_100) =====

	.target	sm_100

	.elftype	@"ET_EXEC"


//--------------------- .note.nv.tkinfo           --------------------------
	.section	.note.nv.tkinfo,"",@"SHT_NOTE"
	.sectionflags	@"SHF_NOTE_NV_TKINFO"
	.tkinfo
        /*0018*/ 	.word	0x00000002
        /*0030*/ 	.string	""
        /*0030*/ 	.string	"ptxas"
        /*0030*/ 	.string	"Cuda compilation tools, release 13.0, V13.0.88"
        /*0030*/ 	.string	"Build cuda_13.0.r13.0/compiler.36424714_0"
        /*0030*/ 	.string	"-arch sm_100 -m 64 "



//--------------------- .note.nv.cuinfo           --------------------------
	.section	.note.nv.cuinfo,"",@"SHT_NOTE"
	.sectionflags	@"SHF_NOTE_NV_CUINFO"
        /*0018*/ 	.short	0x0002
        /*001a*/ 	.short	0x0064
        /*001c*/ 	.short	0x0082
	.zero		2


//--------------------- .nv.info                  --------------------------
	.section	.nv.info,"",@"SHT_CUDA_INFO"
	.align	4


	//----- nvinfo : EIATTR_REGCOUNT
	.align		4
        /*0000*/ 	.byte	0x04, 0x2f
        /*0002*/ 	.short	(.L_1 - .L_0)
	.align		4
.L_0:
        /*0004*/ 	.word	index@(_Z7gpu_phiPfS_S_i)
        /*0008*/ 	.word	0x00000019


	//----- nvinfo : EIATTR_FRAME_SIZE
	.align		4
.L_1:
        /*000c*/ 	.byte	0x04, 0x11
        /*000e*/ 	.short	(.L_3 - .L_2)
	.align		4
.L_2:
        /*0010*/ 	.word	index@($__internal_0_$__cuda_sm3x_div_rn_noftz_f32_slowpath)
        /*0014*/ 	.word	0x00000000


	//----- nvinfo : EIATTR_FRAME_SIZE
	.align		4
.L_3:
        /*0018*/ 	.byte	0x04, 0x11
        /*001a*/ 	.short	(.L_5 - .L_4)
	.align		4
.L_4:
        /*001c*/ 	.word	index@(_Z7gpu_phiPfS_S_i)
        /*0020*/ 	.word	0x00000000


	//----- nvinfo : EIATTR_MIN_STACK_SIZE
	.align		4
.L_5:
        /*0024*/ 	.byte	0x04, 0x12
        /*0026*/ 	.short	(.L_7 - .L_6)
	.align		4
.L_6:
        /*0028*/ 	.word	index@(_Z7gpu_phiPfS_S_i)
        /*002c*/ 	.word	0x00000000
.L_7:


//--------------------- .nv.compat                --------------------------
	.section	.nv.compat,"",@"SHT_CUDA_COMPAT_INFO"
	.align	4
        /*0000*/ 	.byte	0x02, 0x09, 0x00, 0x00, 0x02, 0x02, 0x01, 0x00, 0x02, 0x05, 0x05, 0x00, 0x03, 0x07, 0x01, 0x01
        /*0010*/ 	.byte	0x02, 0x03, 0x00, 0x00, 0x02, 0x06, 0x01, 0x00, 0x04, 0x0b, 0x08, 0x00, 0x01, 0x00, 0x00, 0x00
        /*0020*/ 	.byte	0x00, 0x00, 0x00, 0x00


//--------------------- .nv.info._Z7gpu_phiPfS_S_i --------------------------
	.section	.nv.info._Z7gpu_phiPfS_S_i,"",@"SHT_CUDA_INFO"
	.sectionflags	@""
	.align	4


	//----- nvinfo : EIATTR_CUDA_API_VERSION
	.align		4
        /*0000*/ 	.byte	0x04, 0x37
        /*0002*/ 	.short	(.L_9 - .L_8)
.L_8:
        /*0004*/ 	.word	0x00000082


	//----- nvinfo : EIATTR_KPARAM_INFO
	.align		4
.L_9:
        /*0008*/ 	.byte	0x04, 0x17
        /*000a*/ 	.short	(.L_11 - .L_10)
.L_10:
        /*000c*/ 	.word	0x00000000
        /*0010*/ 	.short	0x0003
        /*0012*/ 	.short	0x0018
        /*0014*/ 	.byte	0x00, 0xf0, 0x11, 0x00


	//----- nvinfo : EIATTR_KPARAM_INFO
	.align		4
.L_11:
        /*0018*/ 	.byte	0x04, 0x17
        /*001a*/ 	.short	(.L_13 - .L_12)
.L_12:
        /*001c*/ 	.word	0x00000000
        /*0020*/ 	.short	0x0002
        /*0022*/ 	.short	0x0010
        /*0024*/ 	.byte	0x00, 0xf5, 0x21, 0x00


	//----- nvinfo : EIATTR_KPARAM_INFO
	.align		4
.L_13:
        /*0028*/ 	.byte	0x04, 0x17
        /*002a*/ 	.short	(.L_15 - .L_14)
.L_14:
        /*002c*/ 	.word	0x00000000
        /*0030*/ 	.short	0x0001
        /*0032*/ 	.short	0x0008
        /*0034*/ 	.byte	0x00, 0xf5, 0x21, 0x00


	//----- nvinfo : EIATTR_KPARAM_INFO
	.align		4
.L_15:
        /*0038*/ 	.byte	0x04, 0x17
        /*003a*/ 	.short	(.L_17 - .L_16)
.L_16:
        /*003c*/ 	.word	0x00000000
        /*0040*/ 	.short	0x0000
        /*0042*/ 	.short	0x0000
        /*0044*/ 	.byte	0x00, 0xf5, 0x21, 0x00


	//----- nvinfo : EIATTR_SPARSE_MMA_MASK
	.align		4
.L_17:
        /*0048*/ 	.byte	0x03, 0x50
        /*004a*/ 	.short	0x0000


	//----- nvinfo : EIATTR_MAXREG_COUNT
	.align		4
        /*004c*/ 	.byte	0x03, 0x1b
        /*004e*/ 	.short	0x00ff


	//----- nvinfo : EIATTR_MERCURY_ISA_VERSION
	.align		4
        /*0050*/ 	.byte	0x03, 0x5f
        /*0052*/ 	.short	0x0101


	//----- nvinfo : EIATTR_VRC_CTA_INIT_COUNT
	.align		4
        /*0054*/ 	.byte	0x02, 0x4a
	.zero		1
	.zero		1


	//----- nvinfo : EIATTR_EXIT_INSTR_OFFSETS
	.align		4
        /*0058*/ 	.byte	0x04, 0x1c
        /*005a*/ 	.short	(.L_19 - .L_18)


	//   ....[0]....
.L_18:
        /*005c*/ 	.word	0x00000080


	//   ....[1]....
        /*0060*/ 	.word	0x000008c0


	//   ....[2]....
        /*0064*/ 	.word	0x00000b60


	//   ....[3]....
        /*0068*/ 	.word	0x000010a0


	//----- nvinfo : EIATTR_CRS_STACK_SIZE
	.align		4
.L_19:
        /*006c*/ 	.byte	0x04, 0x1e
        /*006e*/ 	.short	(.L_21 - .L_20)
.L_20:
        /*0070*/ 	.word	0x00000000


	//----- nvinfo : EIATTR_CBANK_PARAM_SIZE
	.align		4
.L_21:
        /*0074*/ 	.byte	0x03, 0x19
        /*0076*/ 	.short	0x001c


	//----- nvinfo : EIATTR_PARAM_CBANK
	.align		4
        /*0078*/ 	.byte	0x04, 0x0a
        /*007a*/ 	.short	(.L_23 - .L_22)
	.align		4
.L_22:
        /*007c*/ 	.word	index@(.nv.constant0._Z7gpu_phiPfS_S_i)
        /*0080*/ 	.short	0x0380
        /*0082*/ 	.short	0x001c


	//----- nvinfo : EIATTR_SW_WAR
	.align		4
.L_23:
        /*0084*/ 	.byte	0x04, 0x36
        /*0086*/ 	.short	(.L_25 - .L_24)
.L_24:
        /*0088*/ 	.word	0x00000008
.L_25:


//--------------------- .nv.callgraph             --------------------------
	.section	.nv.callgraph,"",@"SHT_CUDA_CALLGRAPH"
	.align	4
	.sectionentsize	8
	.align		4
        /*0000*/ 	.word	0x00000000
	.align		4
        /*0004*/ 	.word	0xffffffff
	.align		4
        /*0008*/ 	.word	0x00000000
	.align		4
        /*000c*/ 	.word	0xfffffffe
	.align		4
        /*0010*/ 	.word	0x00000000
	.align		4
        /*0014*/ 	.word	0xfffffffd
	.align		4
        /*0018*/ 	.word	0x00000000
	.align		4
        /*001c*/ 	.word	0xfffffffc


//--------------------- .text._Z7gpu_phiPfS_S_i   --------------------------
	.section	.text._Z7gpu_phiPfS_S_i,"ax",@progbits
	.align	128
        .global         _Z7gpu_phiPfS_S_i
        .type           _Z7gpu_phiPfS_S_i,@function
        .size           _Z7gpu_phiPfS_S_i,(.L_x_43 - _Z7gpu_phiPfS_S_i)
        .other          _Z7gpu_phiPfS_S_i,@"STO_CUDA_ENTRY STV_DEFAULT"
_Z7gpu_phiPfS_S_i:
.text._Z7gpu_phiPfS_S_i:
[----:B------:R-:W-:Y:S01]  /*0000*/  LDC R1, c[0x0][0x37c] ;  /* 0x0000df00ff017b82 */ /* 0x000fe20000000800 */
[----:B------:R-:W0:Y:S07]  /*0010*/  S2R R4, SR_TID.X ;  /* 0x0000000000047919 */ /* 0x000e2e0000002100 */
[----:B------:R-:W1:Y:S01]  /*0020*/  S2UR UR4, SR_CTAID.X ;  /* 0x00000000000479c3 */ /* 0x000e620000002500 */
[----:B------:R-:W1:Y:S01]  /*0030*/  LDCU UR5, c[0x0][0x360] ;  /* 0x00006c00ff0577ac */ /* 0x000e620008000800 */
[----:B------:R-:W2:Y:S01]  /*0040*/  LDCU UR6, c[0x0][0x398] ;  /* 0x00007300ff0677ac */ /* 0x000ea20008000800 */
[----:B-1----:R-:W-:-:S06]  /*0050*/  UIMAD UR4, UR4, UR5, URZ ;  /* 0x00000005040472a4 */ /* 0x002fcc000f8e02ff */
[----:B0-----:R-:W-:-:S04]  /*0060*/  IADD3 R5, PT, PT, R4, UR4, RZ ;  /* 0x0000000404057c10 */ /* 0x001fc8000fffe0ff */
[----:B--2---:R-:W-:-:S13]  /*0070*/  ISETP.GE.AND P0, PT, R5, UR6, PT ;  /* 0x0000000605007c0c */ /* 0x004fda000bf06270 */
[----:B------:R-:W-:Y:S05]  /*0080*/  @P0 EXIT ;  /* 0x000000000000094d */ /* 0x000fea0003800000 */
[----:B------:R-:W0:Y:S01]  /*0090*/  LDC.64 R12, c[0x0][0x390] ;  /* 0x0000e400ff0c7b82 */ /* 0x000e220000000a00 */
[----:B------:R-:W1:Y:S01]  /*00a0*/  LDCU.64 UR8, c[0x0][0x358] ;  /* 0x00006b00ff0877ac */ /* 0x000e620008000a00 */
[C---:B------:R-:W-:Y:S01]  /*00b0*/  ISETP.GE.AND P0, PT, R5.reuse, 0x1, PT ;  /* 0x000000010500780c */ /* 0x040fe20003f06270 */
[----:B------:R-:W-:Y:S01]  /*00c0*/  BSSY.RECONVERGENT B2, `(.L_x_0) ;  /* 0x000007c000027945 */ /* 0x000fe20003800200 */
[----:B------:R-:W-:Y:S02]  /*00d0*/  IMAD.MOV.U32 R11, RZ, RZ, RZ ;  /* 0x000000ffff0b7224 */ /* 0x000fe400078e00ff */
[----:B0-----:R-:W-:-:S05]  /*00e0*/  IMAD.WIDE R12, R5, 0x4, R12 ;  /* 0x00000004050c7825 */ /* 0x001fca00078e020c */
[----:B-1----:R0:W-:Y:S04]  /*00f0*/  STG.E desc[UR8][R12.64], RZ ;  /* 0x000000ff0c007986 */ /* 0x0021e8000c101908 */
[----:B------:R-:W-:Y:S05]  /*0100*/  @!P0 BRA `(.L_x_1) ;  /* 0x0000000400dc8947 */ /* 0x000fea0003800000 */
[----:B------:R-:W1:Y:S01]  /*0110*/  LDC.64 R14, c[0x0][0x380] ;  /* 0x0000e000ff0e7b82 */ /* 0x000e620000000a00 */
[C---:B------:R-:W-:Y:S01]  /*0120*/  ISETP.GE.U32.AND P0, PT, R5.reuse, 0x4, PT ;  /* 0x000000040500780c */ /* 0x040fe20003f06070 */
[----:B------:R-:W-:Y:S01]  /*0130*/  BSSY.RECONVERGENT B3, `(.L_x_2) ;  /* 0x0000057000037945 */ /* 0x000fe20003800200 */
[----:B------:R-:W-:Y:S01]  /*0140*/  HFMA2 R7, -RZ, RZ, 0, 0 ;  /* 0x00000000ff077431 */ /* 0x000fe200000001ff */
[C---:B------:R-:W-:Y:S01]  /*0150*/  LOP3.LUT R6, R5.reuse, 0x3, RZ, 0xc0, !PT ;  /* 0x0000000305067812 */ /* 0x040fe200078ec0ff */
[----:B------:R-:W-:Y:S02]  /*0160*/  IMAD.MOV.U32 R11, RZ, RZ, RZ ;  /* 0x000000ffff0b7224 */ /* 0x000fe400078e00ff */
[----:B-1----:R-:W-:-:S07]  /*0170*/  IMAD.WIDE R14, R5, 0x4, R14 ;  /* 0x00000004050e7825 */ /* 0x002fce00078e020e */
[----:B------:R-:W-:Y:S05]  /*0180*/  @!P0 BRA `(.L_x_3) ;  /* 0x0000000400448947 */ /* 0x000fea0003800000 */
[----:B------:R-:W1:Y:S01]  /*0190*/  LDCU.64 UR6, c[0x0][0x388] ;  /* 0x00007100ff0677ac */ /* 0x000e620008000a00 */
[----:B------:R-:W-:Y:S02]  /*01a0*/  LOP3.LUT R7, R5, 0x7ffffffc, RZ, 0xc0, !PT ;  /* 0x7ffffffc05077812 */ /* 0x000fe400078ec0ff */
[----:B------:R-:W-:-:S03]  /*01b0*/  MOV R11, RZ ;  /* 0x000000ff000b7202 */ /* 0x000fc60000000f00 */
[----:B------:R-:W-:Y:S01]  /*01c0*/  IMAD.MOV R8, RZ, RZ, -R7 ;  /* 0x000000ffff087224 */ /* 0x000fe200078e0a07 */
[----:B-1----:R-:W-:-:S04]  /*01d0*/  UIADD3 UR5, UP0, UPT, UR6, 0x8, URZ ;  /* 0x0000000806057890 */ /* 0x002fc8000ff1e0ff */
[----:B------:R-:W-:Y:S02]  /*01e0*/  UIADD3.X UR6, UPT, UPT, URZ, UR7, URZ, UP0, !UPT ;  /* 0x00000007ff067290 */ /* 0x000fe400087fe4ff */
[----:B------:R-:W-:-:S04]  /*01f0*/  MOV R16, UR5 ;  /* 0x0000000500107c02 */ /* 0x000fc80008000f00 */
[----:B------:R-:W-:-:S07]  /*0200*/  IMAD.U32 R17, RZ, RZ, UR6 ;  /* 0x00000006ff117e24 */ /* 0x000fce000f8e00ff */
.L_x_12:
[----:B------:R-:W2:Y:S04]  /*0210*/  LDG.E R0, desc[UR8][R14.64] ;  /* 0x000000080e007981 */ /* 0x000ea8000c1e1900 */
[----:B------:R-:W3:Y:S01]  /*0220*/  LDG.E R3, desc[UR8][R16.64+-0x8] ;  /* 0xfffff80810037981 */ /* 0x000ee2000c1e1900 */
[----:B------:R-:W-:Y:S01]  /*0230*/  BSSY.RECONVERGENT B4, `(.L_x_4) ;  /* 0x000000c000047945 */ /* 0x000fe20003800200 */
[----:B--2---:R-:W1:Y:S08]  /*0240*/  MUFU.RCP R9, R0 ;  /* 0x0000000000097308 */ /* 0x004e700000001000 */
[----:B---3--:R-:W2:Y:S01]  /*0250*/  FCHK P0, R3, R0 ;  /* 0x0000000003007302 */ /* 0x008ea20000000000 */
[----:B-1----:R-:W-:-:S04]  /*0260*/  FFMA R2, -R0, R9, 1 ;  /* 0x3f80000000027423 */ /* 0x002fc80000000109 */
[----:B------:R-:W-:-:S04]  /*0270*/  FFMA R2, R9, R2, R9 ;  /* 0x0000000209027223 */ /* 0x000fc80000000009 */
[----:B------:R-:W-:-:S04]  /*0280*/  FFMA R9, R3, R2, RZ ;  /* 0x0000000203097223 */ /* 0x000fc800000000ff */
[----:B------:R-:W-:-:S04]  /*0290*/  FFMA R10, -R0, R9, R3 ;  /* 0x00000009000a7223 */ /* 0x000fc80000000103 */
[----:B------:R-:W-:Y:S01]  /*02a0*/  FFMA R2, R2, R10, R9 ;  /* 0x0000000a02027223 */ /* 0x000fe20000000009 */
[----:B--2---:R-:W-:Y:S06]  /*02b0*/  @!P0 BRA `(.L_x_5) ;  /* 0x00000000000c8947 */ /* 0x004fec0003800000 */
[----:B------:R-:W-:-:S07]  /*02c0*/  MOV R2, 0x2e0 ;  /* 0x000002e000027802 */ /* 0x000fce0000000f00 */
[----:B0-----:R-:W-:Y:S05]  /*02d0*/  CALL.REL.NOINC `($__internal_0_$__cuda_sm3x_div_rn_noftz_f32_slowpath) ;  /* 0x0000000c00747944 */ /* 0x001fea0003c00000 */
[----:B------:R-:W-:-:S07]  /*02e0*/  MOV R2, R0 ;  /* 0x0000000000027202 */ /* 0x000fce0000000f00 */
.L_x_5:
[----:B------:R-:W-:Y:S05]  /*02f0*/  BSYNC.RECONVERGENT B4 ;  /* 0x0000000000047941 */ /* 0x000fea0003800200 */
.L_x_4:
[----:B------:R-:W-:-:S05]  /*0300*/  FADD R11, -R2, R11 ;  /* 0x0000000b020b7221 */ /* 0x000fca0000000100 */
[----:B------:R1:W-:Y:S04]  /*0310*/  STG.E desc[UR8][R12.64], R11 ;  /* 0x0000000b0c007986 */ /* 0x0003e8000c101908 */
[----:B------:R-:W2:Y:S04]  /*0320*/  LDG.E R0, desc[UR8][R14.64] ;  /* 0x000000080e007981 */ /* 0x000ea8000c1e1900 */
[----:B------:R-:W3:Y:S01]  /*0330*/  LDG.E R3, desc[UR8][R16.64+-0x4] ;  /* 0xfffffc0810037981 */ /* 0x000ee2000c1e1900 */
[----:B------:R-:W-:Y:S01]  /*0340*/  BSSY.RECONVERGENT B4, `(.L_x_6) ;  /* 0x000000c000047945 */ /* 0x000fe20003800200 */
[----:B--2---:R-:W2:Y:S08]  /*0350*/  MUFU.RCP R9, R0 ;  /* 0x0000000000097308 */ /* 0x004eb00000001000 */
[----:B---3--:R-:W3:Y:S01]  /*0360*/  FCHK P0, R3, R0 ;  /* 0x0000000003007302 */ /* 0x008ee20000000000 */
[----:B--2---:R-:W-:-:S04]  /*0370*/  FFMA R2, -R0, R9, 1 ;  /* 0x3f80000000027423 */ /* 0x004fc80000000109 */
[----:B------:R-:W-:-:S04]  /*0380*/  FFMA R2, R9, R2, R9 ;  /* 0x0000000209027223 */ /* 0x000fc80000000009 */
[----:B------:R-:W-:-:S04]  /*0390*/  FFMA R9, R3, R2, RZ ;  /* 0x0000000203097223 */ /* 0x000fc800000000ff */
[----:B------:R-:W-:-:S04]  /*03a0*/  FFMA R10, -R0, R9, R3 ;  /* 0x00000009000a7223 */ /* 0x000fc80000000103 */
[----:B------:R-:W-:Y:S01]  /*03b0*/  FFMA R2, R2, R10, R9 ;  /* 0x0000000a02027223 */ /* 0x000fe20000000009 */
[----:B-1-3--:R-:W-:Y:S06]  /*03c0*/  @!P0 BRA `(.L_x_7) ;  /* 0x00000000000c8947 */ /* 0x00afec0003800000 */
[----:B------:R-:W-:-:S07]  /*03d0*/  MOV R2, 0x3f0 ;  /* 0x000003f000027802 */ /* 0x000fce0000000f00 */
[----:B0-----:R-:W-:Y:S05]  /*03e0*/  CALL.REL.NOINC `($__internal_0_$__cuda_sm3x_div_rn_noftz_f32_slowpath) ;  /* 0x0000000c00307944 */ /* 0x001fea0003c00000 */
[----:B------:R-:W-:-:S07]  /*03f0*/  IMAD.MOV.U32 R2, RZ, RZ, R0 ;  /* 0x000000ffff027224 */ /* 0x000fce00078e0000 */
.L_x_7:
[----:B------:R-:W-:Y:S05]  /*0400*/  BSYNC.RECONVERGENT B4 ;  /* 0x0000000000047941 */ /* 0x000fea0003800200 */
.L_x_6:
[----:B------:R-:W-:-:S05]  /*0410*/  FADD R11, R11, -R2 ;  /* 0x800000020b0b7221 */ /* 0x000fca0000000000 */
        /* <DEDUP_REMOVED lines=14> */
[----:B------:R-:W-:-:S07]  /*0500*/  MOV R2, R0 ;  /* 0x0000000000027202 */ /* 0x000fce0000000f00 */
.L_x_9:
[----:B------:R-:W-:Y:S05]  /*0510*/  BSYNC.RECONVERGENT B4 ;  /* 0x0000000000047941 */ /* 0x000fea0003800200 */
.L_x_8:
        /* <DEDUP_REMOVED lines=16> */
.L_x_11:
[----:B------:R-:W-:Y:S05]  /*0620*/  BSYNC.RECONVERGENT B4 ;  /* 0x0000000000047941 */ /* 0x000fea0003800200 */
.L_x_10:
[----:B------:R-:W-:Y:S01]  /*0630*/  FADD R11, R11, -R2 ;  /* 0x800000020b0b7221 */ /* 0x000fe20000000000 */
[----:B------:R-:W-:Y:S02]  /*0640*/  IADD3 R8, PT, PT, R8, 0x4, RZ ;  /* 0x0000000408087810 */ /* 0x000fe40007ffe0ff */
[----:B------:R-:W-:Y:S02]  /*0650*/  IADD3 R16, P1, PT, R16, 0x10, RZ ;  /* 0x0000001010107810 */ /* 0x000fe40007f3e0ff */
[----:B------:R1:W-:Y:S01]  /*0660*/  STG.E desc[UR8][R12.64], R11 ;  /* 0x0000000b0c007986 */ /* 0x0003e2000c101908 */
[----:B------:R-:W-:Y:S02]  /*0670*/  ISETP.NE.AND P0, PT, R8, RZ, PT ;  /* 0x000000ff0800720c */ /* 0x000fe40003f05270 */
[----:B------:R-:W-:-:S11]  /*0680*/  IMAD.X R17, RZ, RZ, R17, P1 ;  /* 0x000000ffff117224 */ /* 0x000fd600008e0611 */
[----:B-1----:R-:W-:Y:S05]  /*0690*/  @P0 BRA `(.L_x_12) ;  /* 0xfffffff800dc0947 */ /* 0x002fea000383ffff */
.L_x_3:
[----:B------:R-:W-:Y:S05]  /*06a0*/  BSYNC.RECONVERGENT B3 ;  /* 0x0000000000037941 */ /* 0x000fea0003800200 */
.L_x_2:
[----:B------:R-:W-:-:S13]  /*06b0*/  ISETP.NE.AND P0, PT, R6, RZ, PT ;  /* 0x000000ff0600720c */ /* 0x000fda0003f05270 */
[----:B------:R-:W-:Y:S05]  /*06c0*/  @!P0 BRA `(.L_x_1) ;  /* 0x00000000006c8947 */ /* 0x000fea0003800000 */
[----:B------:R-:W1:Y:S01]  /*06d0*/  LDC.64 R8, c[0x0][0x388] ;  /* 0x0000e200ff087b82 */ /* 0x000e620000000a00 */
[----:B------:R-:W-:Y:S01]  /*06e0*/  IADD3 R6, PT, PT, -R6, RZ, RZ ;  /* 0x000000ff06067210 */ /* 0x000fe20007ffe1ff */
[----:B-1----:R-:W-:-:S04]  /*06f0*/  IMAD.WIDE.U32 R8, R7, 0x4, R8 ;  /* 0x0000000407087825 */ /* 0x002fc800078e0008 */
[----:B------:R-:W-:-:S07]  /*0700*/  IMAD.MOV.U32 R7, RZ, RZ, R9 ;  /* 0x000000ffff077224 */ /* 0x000fce00078e0009 */
.L_x_15:
[----:B------:R-:W2:Y:S01]  /*0710*/  LDG.E R0, desc[UR8][R14.64] ;  /* 0x000000080e007981 */ /* 0x000ea2000c1e1900 */
[----:B------:R-:W-:-:S05]  /*0720*/  MOV R9, R7 ;  /* 0x0000000700097202 */ /* 0x000fca0000000f00 */
[----:B------:R-:W3:Y:S01]  /*0730*/  LDG.E R3, desc[UR8][R8.64] ;  /* 0x0000000808037981 */ /* 0x000ee2000c1e1900 */
[----:B------:R-:W-:Y:S01]  /*0740*/  VIADD R6, R6, 0x1 ;  /* 0x0000000106067836 */ /* 0x000fe20000000000 */
[----:B------:R-:W-:Y:S04]  /*0750*/  BSSY.RECONVERGENT B3, `(.L_x_13) ;  /* 0x000000d000037945 */ /* 0x000fe80003800200 */
[----:B------:R-:W-:Y:S01]  /*0760*/  ISETP.NE.AND P2, PT, R6, RZ, PT ;  /* 0x000000ff0600720c */ /* 0x000fe20003f45270 */
[----:B-12---:R-:W1:Y:S08]  /*0770*/  MUFU.RCP R17, R0 ;  /* 0x0000000000117308 */ /* 0x006e700000001000 */
        /* <DEDUP_REMOVED lines=10> */
.L_x_14:
[----:B------:R-:W-:Y:S05]  /*0820*/  BSYNC.RECONVERGENT B3 ;  /* 0x0000000000037941 */ /* 0x000fea0003800200 */
.L_x_13:
[----:B------:R-:W-:Y:S01]  /*0830*/  FADD R11, -R2, R11 ;  /* 0x0000000b020b7221 */ /* 0x000fe20000000100 */
[----:B------:R-:W-:-:S04]  /*0840*/  IADD3 R8, P0, PT, R8, 0x4, RZ ;  /* 0x0000000408087810 */ /* 0x000fc80007f1e0ff */
[----:B------:R1:W-:Y:S01]  /*0850*/  STG.E desc[UR8][R12.64], R11 ;  /* 0x0000000b0c007986 */ /* 0x0003e2000c101908 */
[----:B------:R-:W-:Y:S01]  /*0860*/  IMAD.X R7, RZ, RZ, R7, P0 ;  /* 0x000000ffff077224 */ /* 0x000fe200000e0607 */
[----:B------:R-:W-:Y:S07]  /*0870*/  @P2 BRA `(.L_x_15) ;  /* 0xfffffffc00a42947 */ /* 0x000fee000383ffff */
.L_x_1:
[----:B------:R-:W-:Y:S05]  /*0880*/  BSYNC.RECONVERGENT B2 ;  /* 0x0000000000027941 */ /* 0x000fea0003800200 */
.L_x_0:
[----:B------:R-:W2:Y:S01]  /*0890*/  LDCU UR5, c[0x0][0x398] ;  /* 0x00007300ff0577ac */ /* 0x000ea20008000800 */
[----:B------:R-:W-:-:S04]  /*08a0*/  IADD3 R0, PT, PT, R5, 0x1, RZ ;  /* 0x0000000105007810 */ /* 0x000fc80007ffe0ff */
[----:B--2---:R-:W-:-:S13]  /*08b0*/  ISETP.GE.AND P0, PT, R0, UR5, PT ;  /* 0x0000000500007c0c */ /* 0x004fda000bf06270 */
[----:B------:R-:W-:Y:S05]  /*08c0*/  @P0 EXIT ;  /* 0x000000000000094d */ /* 0x000fea0003800000 */
[----:B------:R-:W-:Y:S01]  /*08d0*/  LOP3.LUT R3, RZ, UR4, RZ, 0x33, !PT ;  /* 0x00000004ff037c12 */ /* 0x000fe2000f8e33ff */
[----:B------:R-:W-:Y:S03]  /*08e0*/  BSSY.RECONVERGENT B2, `(.L_x_16) ;  /* 0x0000024000027945 */ /* 0x000fe60003800200 */
[----:B------:R-:W-:Y:S01]  /*08f0*/  IADD3 R3, PT, PT, -R4, UR5, R3 ;  /* 0x0000000504037c10 */ /* 0x000fe2000fffe103 */
[----:B------:R-:W-:-:S03]  /*0900*/  IMAD.MOV.U32 R4, RZ, RZ, R0 ;  /* 0x000000ffff047224 */ /* 0x000fc600078e0000 */
[----:B------:R-:W-:-:S13]  /*0910*/  LOP3.LUT P0, R3, R3, 0x3, RZ, 0xc0, !PT ;  /* 0x0000000303037812 */ /* 0x000fda000780c0ff */
[----:B------:R-:W-:Y:S05]  /*0920*/  @!P0 BRA `(.L_x_17) ;  /* 0x00000000007c8947 */ /* 0x000fea0003800000 */
[----:B------:R-:W2:Y:S01]  /*0930*/  LDC.64 R16, c[0x0][0x380] ;  /* 0x0000e000ff107b82 */ /* 0x000ea20000000a00 */
[----:B------:R-:W-:Y:S01]  /*0940*/  BSSY.RECONVERGENT B3, `(.L_x_18) ;  /* 0x000001c000037945 */ /* 0x000fe20003800200 */
[----:B------:R-:W-:Y:S01]  /*0950*/  IADD3 R6, PT, PT, -R3, RZ, RZ ;  /* 0x000000ff03067210 */ /* 0x000fe20007ffe1ff */
[----:B------:R-:W-:-:S05]  /*0960*/  IMAD.MOV.U32 R7, RZ, RZ, R5 ;  /* 0x000000ffff077224 */ /* 0x000fca00078e0005 */
[----:B------:R-:W3:Y:S02]  /*0970*/  LDC.64 R14, c[0x0][0x388] ;  /* 0x0000e200ff0e7b82 */ /* 0x000ee40000000a00 */
.L_x_21:
[----:B--2---:R-:W-:-:S06]  /*0980*/  IMAD.WIDE R8, R4, 0x4, R16 ;  /* 0x0000000404087825 */ /* 0x004fcc00078e0210 */
[----:B------:R-:W2:Y:S01]  /*0990*/  LDG.E R8, desc[UR8][R8.64] ;  /* 0x0000000808087981 */ /* 0x000ea2000c1e1900 */
[----:B---3--:R-:W-:-:S06]  /*09a0*/  IMAD.WIDE R2, R4, 0x4, R14 ;  /* 0x0000000404027825 */ /* 0x008fcc00078e020e */
        /* <DEDUP_REMOVED lines=9> */
[----:B---3--:R-:W-:Y:S06]  /*0a40*/  @!P0 BRA `(.L_x_20) ;  /* 0x00000000000c8947 */ /* 0x008fec0003800000 */
[----:B------:R-:W-:Y:S02]  /*0a50*/  MOV R0, R8 ;  /* 0x0000000800007202 */ /* 0x000fe40000000f00 */
[----:B------:R-:W-:-:S07]  /*0a60*/  MOV R2, 0xa80 ;  /* 0x00000a8000027802 */ /* 0x000fce0000000f00 */
[----:B01----:R-:W-:Y:S05]  /*0a70*/  CALL.REL.NOINC `($__internal_0_$__cuda_sm3x_div_rn_noftz_f32_slowpath) ;  /* 0x00000004008c7944 */ /* 0x003fea0003c00000 */
.L_x_20:
[----:B------:R-:W-:Y:S05]  /*0a80*/  BSYNC.RECONVERGENT B4 ;  /* 0x0000000000047941 */ /* 0x000fea0003800200 */
.L_x_19:
[----:B-1----:R-:W-:Y:S01]  /*0a90*/  FADD R11, -R0, R11 ;  /* 0x0000000b000b7221 */ /* 0x002fe20000000100 */
[----:B------:R-:W-:Y:S01]  /*0aa0*/  VIADD R6, R6, 0x1 ;  /* 0x0000000106067836 */ /* 0x000fe20000000000 */
[----:B------:R-:W-:Y:S01]  /*0ab0*/  IADD3 R4, PT, PT, R4, 0x1, RZ ;  /* 0x0000000104047810 */ /* 0x000fe20007ffe0ff */
[----:B------:R-:W-:Y:S02]  /*0ac0*/  VIADD R7, R7, 0x1 ;  /* 0x0000000107077836 */ /* 0x000fe40000000000 */
[----:B------:R4:W-:Y:S01]  /*0ad0*/  STG.E desc[UR8][R12.64], R11 ;  /* 0x0000000b0c007986 */ /* 0x0009e2000c101908 */
[----:B------:R-:W-:-:S13]  /*0ae0*/  ISETP.NE.AND P0, PT, R6, RZ, PT ;  /* 0x000000ff0600720c */ /* 0x000fda0003f05270 */
[----:B----4-:R-:W-:Y:S05]  /*0af0*/  @P0 BRA `(.L_x_21) ;  /* 0xfffffffc00a00947 */ /* 0x010fea000383ffff */
[----:B------:R-:W-:Y:S05]  /*0b00*/  BSYNC.RECONVERGENT B3 ;  /* 0x0000000000037941 */ /* 0x000fea0003800200 */
.L_x_18:
[----:B------:R-:W-:-:S07]  /*0b10*/  IADD3 R4, PT, PT, R7, 0x1, RZ ;  /* 0x0000000107047810 */ /* 0x000fce0007ffe0ff */
.L_x_17:
[----:B------:R-:W-:Y:S05]  /*0b20*/  BSYNC.RECONVERGENT B2 ;  /* 0x0000000000027941 */ /* 0x000fea0003800200 */
.L_x_16:
[----:B------:R-:W2:Y:S02]  /*0b30*/  LDC R0, c[0x0][0x398] ;  /* 0x0000e600ff007b82 */ /* 0x000ea40000000800 */
[----:B--2---:R-:W-:-:S04]  /*0b40*/  IADD3 R5, PT, PT, -R5, -0x2, R0 ;  /* 0xfffffffe05057810 */ /* 0x004fc80007ffe100 */
[----:B------:R-:W-:-:S13]  /*0b50*/  ISETP.GE.U32.AND P0, PT, R5, 0x3, PT ;  /* 0x000000030500780c */ /* 0x000fda0003f06070 */
[----:B------:R-:W-:Y:S05]  /*0b60*/  @!P0 EXIT ;  /* 0x000000000000894d */ /* 0x000fea0003800000 */
[----:B------:R-:W2:Y:S01]  /*0b70*/  LDCU.128 UR4, c[0x0][0x380] ;  /* 0x00007000ff0477ac */ /* 0x000ea20008000c00 */
[----:B------:R-:W3:Y:S01]  /*0b80*/  LDCU UR10, c[0x0][0x398] ;  /* 0x00007300ff0a77ac */ /* 0x000ee20008000800 */
[----:B--2---:R-:W-:Y:S02]  /*0b90*/  UIADD3 UR6, UP1, UPT, UR6, 0x8, URZ ;  /* 0x0000000806067890 */ /* 0x004fe4000ff3e0ff */
[----:B------:R-:W-:Y:S02]  /*0ba0*/  UIADD3 UR4, UP0, UPT, UR4, 0x8, URZ ;  /* 0x0000000804047890 */ /* 0x000fe4000ff1e0ff */
[----:B------:R-:W-:Y:S02]  /*0bb0*/  UIADD3.X UR7, UPT, UPT, URZ, UR7, URZ, UP1, !UPT ;  /* 0x00000007ff077290 */ /* 0x000fe40008ffe4ff */
[----:B---3--:R-:W-:-:S12]  /*0bc0*/  UIADD3.X UR5, UPT, UPT, URZ, UR5, URZ, UP0, !UPT ;  /* 0x00000005ff057290 */ /* 0x008fd800087fe4ff */
.L_x_30:
[----:B------:R-:W-:Y:S01]  /*0bd0*/  MOV R7, UR5 ;  /* 0x0000000500077c02 */ /* 0x000fe20008000f00 */
[----:B------:R-:W-:-:S04]  /*0be0*/  IMAD.U32 R6, RZ, RZ, UR4 ;  /* 0x00000004ff067e24 */ /* 0x000fc8000f8e00ff */
[----:B------:R-:W-:-:S05]  /*0bf0*/  IMAD.WIDE R6, R4, 0x4, R6 ;  /* 0x0000000404067825 */ /* 0x000fca00078e0206 */
[----:B--2---:R-:W2:Y:S01]  /*0c00*/  LDG.E R8, desc[UR8][R6.64+-0x8] ;  /* 0xfffff80806087981 */ /* 0x004ea2000c1e1900 */
[----:B------:R-:W-:Y:S01]  /*0c10*/  MOV R15, UR7 ;  /* 0x00000007000f7c02 */ /* 0x000fe20008000f00 */
[----:B------:R-:W-:-:S04]  /*0c20*/  IMAD.U32 R14, RZ, RZ, UR6 ;  /* 0x00000006ff0e7e24 */ /* 0x000fc8000f8e00ff */
[----:B------:R-:W-:-:S05]  /*0c30*/  IMAD.WIDE R14, R4, 0x4, R14 ;  /* 0x00000004040e7825 */ /* 0x000fca00078e020e */
[----:B------:R-:W3:Y:S01]  /*0c40*/  LDG.E R3, desc[UR8][R14.64+-0x8] ;  /* 0xfffff8080e037981 */ /* 0x000ee2000c1e1900 */
[----:B------:R-:W-:Y:S01]  /*0c50*/  VIADD R4, R4, 0x4 ;  /* 0x0000000404047836 */ /* 0x000fe20000000000 */
[----:B------:R-:W-:Y:S04]  /*0c60*/  BSSY.RECONVERGENT B2, `(.L_x_22) ;  /* 0x000000d000027945 */ /* 0x000fe80003800200 */
[----:B------:R-:W-:Y:S01]  /*0c70*/  ISETP.GE.AND P2, PT, R4, UR10, PT ;  /* 0x0000000a04007c0c */ /* 0x000fe2000bf46270 */
        /* <DEDUP_REMOVED lines=11> */
.L_x_23:
[----:B------:R-:W-:Y:S05]  /*0d30*/  BSYNC.RECONVERGENT B2 ;  /* 0x0000000000027941 */ /* 0x000fea0003800200 */
.L_x_22:
[----:B-1----:R-:W-:-:S05]  /*0d40*/  FADD R11, -R0, R11 ;  /* 0x0000000b000b7221 */ /* 0x002fca0000000100 */
        /* <DEDUP_REMOVED lines=12> */
[----:B------:R-:W-:Y:S01]  /*0e10*/  IMAD.MOV.U32 R0, RZ, RZ, R8 ;  /* 0x000000ffff007224 */ /* 0x000fe200078e0008 */
[----:B------:R-:W-:-:S07]  /*0e20*/  MOV R2, 0xe40 ;  /* 0x00000e4000027802 */ /* 0x000fce0000000f00 */
[----:B0-----:R-:W-:Y:S05]  /*0e30*/  CALL.REL.NOINC `($__internal_0_$__cuda_sm3x_div_rn_noftz_f32_slowpath) ;  /* 0x00000000009c7944 */ /* 0x001fea0003c00000 */
.L_x_25:
[----:B------:R-:W-:Y:S05]  /*0e40*/  BSYNC.RECONVERGENT B2 ;  /* 0x0000000000027941 */ /* 0x000fea0003800200 */
.L_x_24:
        /* <DEDUP_REMOVED lines=13> */
[----:B------:R-:W-:Y:S02]  /*0f20*/  MOV R0, R8 ;  /* 0x0000000800007202 */ /* 0x000fe40000000f00 */
[----:B------:R-:W-:-:S07]  /*0f30*/  MOV R2, 0xf50 ;  /* 0x00000f5000027802 */ /* 0x000fce0000000f00 */
[----:B0-----:R-:W-:Y:S05]  /*0f40*/  CALL.REL.NOINC `($__internal_0_$__cuda_sm3x_div_rn_noftz_f32_slowpath) ;  /* 0x0000000000587944 */ /* 0x001fea0003c00000 */
.L_x_27:
[----:B------:R-:W-:Y:S05]  /*0f50*/  BSYNC.RECONVERGENT B2 ;  /* 0x0000000000027941 */ /* 0x000fea0003800200 */
.L_x_26:
        /* <DEDUP_REMOVED lines=16> */
.L_x_29:
[----:B------:R-:W-:Y:S05]  /*1060*/  BSYNC.RECONVERGENT B2 ;  /* 0x0000000000027941 */ /* 0x000fea0003800200 */
.L_x_28:
[----:B------:R-:W-:-:S05]  /*1070*/  FADD R11, R11, -R0 ;  /* 0x800000000b0b7221 */ /* 0x000fca0000000000 */
[----:B------:R2:W-:Y:S01]  /*1080*/  STG.E desc[UR8][R12.64], R11 ;  /* 0x0000000b0c007986 */ /* 0x0005e2000c101908 */
[----:B------:R-:W-:Y:S05]  /*1090*/  @!P2 BRA `(.L_x_30) ;  /* 0xfffffff800cca947 */ /* 0x000fea000383ffff */
[----:B------:R-:W-:Y:S05]  /*10a0*/  EXIT ;  /* 0x000000000000794d */ /* 0x000fea0003800000 */
        .weak           $__internal_0_$__cuda_sm3x_div_rn_noftz_f32_slowpath
        .type           $__internal_0_$__cuda_sm3x_div_rn_noftz_f32_slowpath,@function
        .size           $__internal_0_$__cuda_sm3x_div_rn_noftz_f32_slowpath,(.L_x_43 - $__internal_0_$__cuda_sm3x_div_rn_noftz_f32_slowpath)
$__internal_0_$__cuda_sm3x_div_rn_noftz_f32_slowpath:
[----:B------:R-:W-:Y:S01]  /*10b0*/  SHF.R.U32.HI R9, RZ, 0x17, R0 ;  /* 0x00000017ff097819 */ /* 0x000fe20000011600 */
[----:B------:R-:W-:Y:S01]  /*10c0*/  BSSY.RECONVERGENT B0, `(.L_x_31) ;  /* 0x0000065000007945 */ /* 0x000fe20003800200 */
[----:B------:R-:W-:Y:S02]  /*10d0*/  SHF.R.U32.HI R18, RZ, 0x17, R3 ;  /* 0x00000017ff127819 */ /* 0x000fe40000011603 */
[----:B------:R-:W-:Y:S02]  /*10e0*/  LOP3.LUT R9, R9, 0xff, RZ, 0xc0, !PT ;  /* 0x000000ff09097812 */ /* 0x000fe400078ec0ff */
[----:B------:R-:W-:Y:S02]  /*10f0*/  LOP3.LUT R18, R18, 0xff, RZ, 0xc0, !PT ;  /* 0x000000ff12127812 */ /* 0x000fe400078ec0ff */
[----:B------:R-:W-:-:S03]  /*1100*/  IADD3 R10, PT, PT, R9, -0x1, RZ ;  /* 0xffffffff090a7810 */ /* 0x000fc60007ffe0ff */
[----:B------:R-:W-:Y:S01]  /*1110*/  VIADD R19, R18, 0xffffffff ;  /* 0xffffffff12137836 */ /* 0x000fe20000000000 */
[----:B------:R-:W-:-:S04]  /*1120*/  ISETP.GT.U32.AND P0, PT, R10, 0xfd, PT ;  /* 0x000000fd0a00780c */ /* 0x000fc80003f04070 */
[----:B------:R-:W-:Y:S02]  /*1130*/  ISETP.GT.U32.OR P0, PT, R19, 0xfd, P0 ;  /* 0x000000fd1300780c */ /* 0x000fe40000704470 */
[----:B------:R-:W-:-:S11]  /*1140*/  MOV R19, R3 ;  /* 0x0000000300137202 */ /* 0x000fd60000000f00 */
[----:B------:R-:W-:Y:S01]  /*1150*/  @!P0 MOV R10, RZ ;  /* 0x000000ff000a8202 */ /* 0x000fe20000000f00 */
[----:B------:R-:W-:Y:S06]  /*1160*/  @!P0 BRA `(.L_x_32) ;  /* 0x0000000000648947 */ /* 0x000fec0003800000 */
[----:B------:R-:W-:Y:S02]  /*1170*/  FSETP.GTU.FTZ.AND P0, PT, |R3|, +INF , PT ;  /* 0x7f8000000300780b */ /* 0x000fe40003f1c200 */
[----:B------:R-:W-:-:S04]  /*1180*/  FSETP.GTU.FTZ.AND P1, PT, |R0|, +INF , PT ;  /* 0x7f8000000000780b */ /* 0x000fc80003f3c200 */
[----:B------:R-:W-:-:S13]  /*1190*/  PLOP3.LUT P0, PT, P0, P1, PT, 0xf8, 0x8f ;  /* 0x00000000008f781c */ /* 0x000fda0000703f70 */
[----:B------:R-:W-:Y:S05]  /*11a0*/  @P0 BRA `(.L_x_33) ;  /* 0x0000000400540947 */ /* 0x000fea0003800000 */
[----:B------:R-:W-:-:S13]  /*11b0*/  LOP3.LUT P0, RZ, R0, 0x7fffffff, R19, 0xc8, !PT ;  /* 0x7fffffff00ff7812 */ /* 0x000fda000780c813 */
[----:B------:R-:W-:Y:S05]  /*11c0*/  @!P0 BRA `(.L_x_34) ;  /* 0x0000000400448947 */ /* 0x000fea0003800000 */
[C---:B------:R-:W-:Y:S02]  /*11d0*/  FSETP.NEU.FTZ.AND P3, PT, |R3|.reuse, +INF , PT ;  /* 0x7f8000000300780b */ /* 0x040fe40003f7d200 */
[----:B------:R-:W-:Y:S02]  /*11e0*/  FSETP.NEU.FTZ.AND P1, PT, |R0|, +INF , PT ;  /* 0x7f8000000000780b */ /* 0x000fe40003f3d200 */
[----:B------:R-:W-:-:S11]  /*11f0*/  FSETP.NEU.FTZ.AND P0, PT, |R3|, +INF , PT ;  /* 0x7f8000000300780b */ /* 0x000fd60003f1d200 */
[----:B------:R-:W-:Y:S05]  /*1200*/  @!P1 BRA !P3, `(.L_x_34) ;  /* 0x0000000400349947 */ /* 0x000fea0005800000 */
[----:B------:R-:W-:-:S04]  /*1210*/  LOP3.LUT P3, RZ, R19, 0x7fffffff, RZ, 0xc0, !PT ;  /* 0x7fffffff13ff7812 */ /* 0x000fc8000786c0ff */
[----:B------:R-:W-:-:S13]  /*1220*/  PLOP3.LUT P1, PT, P1, P3, PT, 0x2f, 0xf2 ;  /* 0x0000000000f2781c */ /* 0x000fda0000f26577 */
[----:B------:R-:W-:Y:S05]  /*1230*/  @P1 BRA `(.L_x_35) ;  /* 0x0000000400201947 */ /* 0x000fea0003800000 */
[----:B------:R-:W-:-:S04]  /*1240*/  LOP3.LUT P1, RZ, R0, 0x7fffffff, RZ, 0xc0, !PT ;  /* 0x7fffffff00ff7812 */ /* 0x000fc8000782c0ff */
[----:B------:R-:W-:-:S13]  /*1250*/  PLOP3.LUT P0, PT, P0, P1, PT, 0x2f, 0xf2 ;  /* 0x0000000000f2781c */ /* 0x000fda0000702577 */
[----:B------:R-:W-:Y:S05]  /*1260*/  @P0 BRA `(.L_x_36) ;  /* 0x0000000400080947 */ /* 0x000fea0003800000 */
[----:B------:R-:W-:-:S05]  /*1270*/  VIADD R10, R18, 0xffffffff ;  /* 0xffffffff120a7836 */ /* 0x000fca0000000000 */
[----:B------:R-:W-:Y:S02]  /*1280*/  ISETP.GE.AND P0, PT, R10, RZ, PT ;  /* 0x000000ff0a00720c */ /* 0x000fe40003f06270 */
[----:B------:R-:W-:-:S04]  /*1290*/  IADD3 R10, PT, PT, R9, -0x1, RZ ;  /* 0xffffffff090a7810 */ /* 0x000fc80007ffe0ff */
[----:B------:R-:W-:-:S07]  /*12a0*/  ISETP.GE.AND P1, PT, R10, RZ, PT ;  /* 0x000000ff0a00720c */ /* 0x000fce0003f26270 */
[----:B------:R-:W-:Y:S01]  /*12b0*/  @P0 MOV R10, RZ ;  /* 0x000000ff000a0202 */ /* 0x000fe20000000f00 */
[----:B------:R-:W-:Y:S02]  /*12c0*/  @!P0 IMAD.MOV.U32 R10, RZ, RZ, -0x40 ;  /* 0xffffffc0ff0a8424 */ /* 0x000fe400078e00ff */
[----:B------:R-:W-:-:S03]  /*12d0*/  @!P0 FFMA R19, R3, 1.84467440737095516160e+19, RZ ;  /* 0x5f80000003138823 */ /* 0x000fc600000000ff */
[----:B------:R-:W-:Y:S01]  /*12e0*/  @!P1 FFMA R0, R0, 1.84467440737095516160e+19, RZ ;  /* 0x5f80000000009823 */ /* 0x000fe200000000ff */
[----:B------:R-:W-:-:S07]  /*12f0*/  @!P1 IADD3 R10, PT, PT, R10, 0x40, RZ ;  /* 0x000000400a0a9810 */ /* 0x000fce0007ffe0ff */
.L_x_32:
[----:B------:R-:W-:Y:S01]  /*1300*/  LEA R3, R9, 0xc0800000, 0x17 ;  /* 0xc080000009037811 */ /* 0x000fe200078eb8ff */
[----:B------:R-:W-:Y:S01]  /*1310*/  VIADD R18, R18, 0xffffff81 ;  /* 0xffffff8112127836 */ /* 0x000fe20000000000 */
[----:B------:R-:W-:Y:S02]  /*1320*/  BSSY.RECONVERGENT B1, `(.L_x_37) ;  /* 0x0000035000017945 */ /* 0x000fe40003800200 */
[----:B------:R-:W-:Y:S01]  /*1330*/  IADD3 R22, PT, PT, -R3, R0, RZ ;  /* 0x0000000003167210 */ /* 0x000fe20007ffe1ff */
[----:B------:R-:W-:-:S03]  /*1340*/  IMAD R0, R18, -0x800000, R19 ;  /* 0xff80000012007824 */ /* 0x000fc600078e0213 */
[----:B------:R-:W0:Y:S01]  /*1350*/  MUFU.RCP R20, R22 ;  /* 0x0000001600147308 */ /* 0x000e220000001000 */
[----:B------:R-:W-:-:S04]  /*1360*/  FADD.FTZ R3, -R22, -RZ ;  /* 0x800000ff16037221 */ /* 0x000fc80000010100 */
[----:B0-----:R-:W-:-:S04]  /*1370*/  FFMA R21, R20, R3, 1 ;  /* 0x3f80000014157423 */ /* 0x001fc80000000003 */
[----:B------:R-:W-:-:S04]  /*1380*/  FFMA R21, R20, R21, R20 ;  /* 0x0000001514157223 */ /* 0x000fc80000000014 */
[----:B------:R-:W-:-:S04]  /*1390*/  FFMA R20, R0, R21, RZ ;  /* 0x0000001500147223 */ /* 0x000fc800000000ff */
[----:B------:R-:W-:-:S04]  /*13a0*/  FFMA R19, R3, R20, R0 ;  /* 0x0000001403137223 */ /* 0x000fc80000000000 */
[----:B------:R-:W-:Y:S01]  /*13b0*/  FFMA R20, R21, R19, R20 ;  /* 0x0000001315147223 */ /* 0x000fe20000000014 */
[----:B------:R-:W-:-:S03]  /*13c0*/  IADD3 R19, PT, PT, R18, 0x7f, -R9 ;  /* 0x0000007f12137810 */ /* 0x000fc60007ffe809 */
[----:B------:R-:W-:Y:S01]  /*13d0*/  FFMA R3, R3, R20, R0 ;  /* 0x0000001403037223 */ /* 0x000fe20000000000 */
[----:B------:R-:W-:-:S03]  /*13e0*/  IADD3 R19, PT, PT, R19, R10, RZ ;  /* 0x0000000a13137210 */ /* 0x000fc60007ffe0ff */
[----:B------:R-:W-:-:S05]  /*13f0*/  FFMA R0, R21, R3, R20 ;  /* 0x0000000315007223 */ /* 0x000fca0000000014 */
[----:B------:R-:W-:-:S04]  /*1400*/  SHF.R.U32.HI R9, RZ, 0x17, R0 ;  /* 0x00000017ff097819 */ /* 0x000fc80000011600 */
[----:B------:R-:W-:-:S04]  /*1410*/  LOP3.LUT R10, R9, 0xff, RZ, 0xc0, !PT ;  /* 0x000000ff090a7812 */ /* 0x000fc800078ec0ff */
[----:B------:R-:W-:-:S05]  /*1420*/  IADD3 R9, PT, PT, R10, R19, RZ ;  /* 0x000000130a097210 */ /* 0x000fca0007ffe0ff */
[----:B------:R-:W-:-:S05]  /*1430*/  VIADD R10, R9, 0xffffffff ;  /* 0xffffffff090a7836 */ /* 0x000fca0000000000 */
[----:B------:R-:W-:-:S13]  /*1440*/  ISETP.GE.U32.AND P0, PT, R10, 0xfe, PT ;  /* 0x000000fe0a00780c */ /* 0x000fda0003f06070 */
[----:B------:R-:W-:Y:S05]  /*1450*/  @!P0 BRA `(.L_x_38) ;  /* 0x0000000000808947 */ /* 0x000fea0003800000 */
[----:B------:R-:W-:-:S13]  /*1460*/  ISETP.GT.AND P0, PT, R9, 0xfe, PT ;  /* 0x000000fe0900780c */ /* 0x000fda0003f04270 */
[----:B------:R-:W-:Y:S05]  /*1470*/  @P0 BRA `(.L_x_39) ;  /* 0x00000000006c0947 */ /* 0x000fea0003800000 */
[----:B------:R-:W-:-:S13]  /*1480*/  ISETP.GE.AND P0, PT, R9, 0x1, PT ;  /* 0x000000010900780c */ /* 0x000fda0003f06270 */
[----:B------:R-:W-:Y:S05]  /*1490*/  @P0 BRA `(.L_x_40) ;  /* 0x0000000000740947 */ /* 0x000fea0003800000 */
[----:B------:R-:W-:Y:S02]  /*14a0*/  ISETP.GE.AND P0, PT, R9, -0x18, PT ;  /* 0xffffffe80900780c */ /* 0x000fe40003f06270 */
[----:B------:R-:W-:-:S11]  /*14b0*/  LOP3.LUT R0, R0, 0x80000000, RZ, 0xc0, !PT ;  /* 0x8000000000007812 */ /* 0x000fd600078ec0ff */
[----:B------:R-:W-:Y:S05]  /*14c0*/  @!P0 BRA `(.L_x_40) ;  /* 0x0000000000688947 */ /* 0x000fea0003800000 */
[CCC-:B------:R-:W-:Y:S01]  /*14d0*/  FFMA.RZ R10, R21.reuse, R3.reuse, R20.reuse ;  /* 0x00000003150a7223 */ /* 0x1c0fe2000000c014 */
[CCC-:B------:R-:W-:Y:S01]  /*14e0*/  FFMA.RP R18, R21.reuse, R3.reuse, R20.reuse ;  /* 0x0000000315127223 */ /* 0x1c0fe20000008014 */
[----:B------:R-:W-:Y:S01]  /*14f0*/  FFMA.RM R21, R21, R3, R20 ;  /* 0x0000000315157223 */ /* 0x000fe20000004014 */
[C---:B------:R-:W-:Y:S02]  /*1500*/  IADD3 R3, PT, PT, R9.reuse, 0x20, RZ ;  /* 0x0000002009037810 */ /* 0x040fe40007ffe0ff */
[----:B------:R-:W-:Y:S02]  /*1510*/  LOP3.LUT R10, R10, 0x7fffff, RZ, 0xc0, !PT ;  /* 0x007fffff0a0a7812 */ /* 0x000fe400078ec0ff */
[C---:B------:R-:W-:Y:S02]  /*1520*/  ISETP.NE.AND P3, PT, R9.reuse, RZ, PT ;  /* 0x000000ff0900720c */ /* 0x040fe40003f65270 */
[----:B------:R-:W-:Y:S02]  /*1530*/  LOP3.LUT R10, R10, 0x800000, RZ, 0xfc, !PT ;  /* 0x008000000a0a7812 */ /* 0x000fe400078efcff */
[----:B------:R-:W-:-:S02]  /*1540*/  ISETP.NE.AND P1, PT, R9, RZ, PT ;  /* 0x000000ff0900720c */ /* 0x000fc40003f25270 */
[----:B------:R-:W-:Y:S02]  /*1550*/  IADD3 R9, PT, PT, -R9, RZ, RZ ;  /* 0x000000ff09097210 */ /* 0x000fe40007ffe1ff */
[----:B------:R-:W-:Y:S02]  /*1560*/  SHF.L.U32 R3, R10, R3, RZ ;  /* 0x000000030a037219 */ /* 0x000fe400000006ff */
[----:B------:R-:W-:Y:S02]  /*1570*/  FSETP.NEU.FTZ.AND P0, PT, R18, R21, PT ;  /* 0x000000151200720b */ /* 0x000fe40003f1d000 */
[----:B------:R-:W-:Y:S02]  /*1580*/  SEL R9, R9, RZ, P3 ;  /* 0x000000ff09097207 */ /* 0x000fe40001800000 */
[----:B------:R-:W-:Y:S02]  /*1590*/  ISETP.NE.AND P1, PT, R3, RZ, P1 ;  /* 0x000000ff0300720c */ /* 0x000fe40000f25270 */
[----:B------:R-:W-:-:S02]  /*15a0*/  SHF.R.U32.HI R10, RZ, R9, R10 ;  /* 0x00000009ff0a7219 */ /* 0x000fc4000001160a */
[----:B------:R-:W-:Y:S02]  /*15b0*/  PLOP3.LUT P0, PT, P0, P1, PT, 0xf8, 0x8f ;  /* 0x00000000008f781c */ /* 0x000fe40000703f70 */
[----:B------:R-:W-:Y:S02]  /*15c0*/  SHF.R.U32.HI R9, RZ, 0x1, R10 ;  /* 0x00000001ff097819 */ /* 0x000fe4000001160a */
[----:B------:R-:W-:-:S04]  /*15d0*/  SEL R18, RZ, 0x1, !P0 ;  /* 0x00000001ff127807 */ /* 0x000fc80004000000 */
[----:B------:R-:W-:-:S04]  /*15e0*/  LOP3.LUT R3, R18, 0x1, R9, 0xf8, !PT ;  /* 0x0000000112037812 */ /* 0x000fc800078ef809 */
[----:B------:R-:W-:-:S05]  /*15f0*/  LOP3.LUT R10, R3, R10, RZ, 0xc0, !PT ;  /* 0x0000000a030a7212 */ /* 0x000fca00078ec0ff */
[----:B------:R-:W-:-:S05]  /*1600*/  IMAD.IADD R9, R9, 0x1, R10 ;  /* 0x0000000109097824 */ /* 0x000fca00078e020a */
[----:B------:R-:W-:Y:S01]  /*1610*/  LOP3.LUT R0, R9, R0, RZ, 0xfc, !PT ;  /* 0x0000000009007212 */ /* 0x000fe200078efcff */
[----:B------:R-:W-:Y:S06]  /*1620*/  BRA `(.L_x_40) ;  /* 0x0000000000107947 */ /* 0x000fec0003800000 */
.L_x_39:
[----:B------:R-:W-:-:S04]  /*1630*/  LOP3.LUT R0, R0, 0x80000000, RZ, 0xc0, !PT ;  /* 0x8000000000007812 */ /* 0x000fc800078ec0ff */
[----:B------:R-:W-:Y:S01]  /*1640*/  LOP3.LUT R0, R0, 0x7f800000, RZ, 0xfc, !PT ;  /* 0x7f80000000007812 */ /* 0x000fe200078efcff */
[----:B------:R-:W-:Y:S06]  /*1650*/  BRA `(.L_x_40) ;  /* 0x0000000000047947 */ /* 0x000fec0003800000 */
.L_x_38:
[----:B------:R-:W-:-:S07]  /*1660*/  LEA R0, R19, R0, 0x17 ;  /* 0x0000000013007211 */ /* 0x000fce00078eb8ff */
.L_x_40:
[----:B------:R-:W-:Y:S05]  /*1670*/  BSYNC.RECONVERGENT B1 ;  /* 0x0000000000017941 */ /* 0x000fea0003800200 */
.L_x_37:
[----:B------:R-:W-:Y:S05]  /*1680*/  BRA `(.L_x_41) ;  /* 0x0000000000207947 */ /* 0x000fea0003800000 */
.L_x_36:
[----:B------:R-:W-:-:S04]  /*1690*/  LOP3.LUT R0, R0, 0x80000000, R19, 0x48, !PT ;  /* 0x8000000000007812 */ /* 0x000fc800078e4813 */
[----:B------:R-:W-:Y:S01]  /*16a0*/  LOP3.LUT R0, R0, 0x7f800000, RZ, 0xfc, !PT ;  /* 0x7f80000000007812 */ /* 0x000fe200078efcff */
[----:B------:R-:W-:Y:S06]  /*16b0*/  BRA `(.L_x_41) ;  /* 0x0000000000147947 */ /* 0x000fec0003800000 */
.L_x_35:
[----:B------:R-:W-:Y:S01]  /*16c0*/  LOP3.LUT R0, R0, 0x80000000, R19, 0x48, !PT ;  /* 0x8000000000007812 */ /* 0x000fe200078e4813 */
[----:B------:R-:W-:Y:S06]  /*16d0*/  BRA `(.L_x_41) ;  /* 0x00000000000c7947 */ /* 0x000fec0003800000 */
.L_x_34:
[----:B------:R-:W0:Y:S01]  /*16e0*/  MUFU.RSQ R0, -QNAN ;  /* 0xffc0000000007908 */ /* 0x000e220000001400 */
[----:B------:R-:W-:Y:S05]  /*16f0*/  BRA `(.L_x_41) ;  /* 0x0000000000047947 */ /* 0x000fea0003800000 */
.L_x_33:
[----:B------:R-:W-:-:S07]  /*1700*/  FADD.FTZ R0, R3, R0 ;  /* 0x0000000003007221 */ /* 0x000fce0000010000 */
.L_x_41:
[----:B------:R-:W-:Y:S05]  /*1710*/  BSYNC.RECONVERGENT B0 ;  /* 0x0000000000007941 */ /* 0x000fea0003800200 */
.L_x_31:
[----:B------:R-:W-:-:S04]  /*1720*/  HFMA2 R3, -RZ, RZ, 0, 0 ;  /* 0x00000000ff037431 */ /* 0x000fc800000001ff */
[----:B0-----:R-:W-:Y:S05]  /*1730*/  RET.REL.NODEC R2 `(_Z7gpu_phiPfS_S_i) ;  /* 0xffffffe802307950 */ /* 0x001fea0003c3ffff */
.L_x_42:
[----:B------:R-:W-:-:S00]  /*1740*/  BRA `(.L_x_42) ;  /* 0xfffffffc00fc7947 */ /* 0x000fc0000383ffff */
[----:B------:R-:W-:-:S00]  /*1750*/  NOP ;  /* 0x0000000000007918 */ /* 0x000fc00000000000 */
        /* <DEDUP_REMOVED lines=10> */
.L_x_43:


//--------------------- .nv.shared.reserved.0     --------------------------
	.section	.nv.shared.reserved.0,"aw",@nobits
	.weak		__nv_reservedSMEM_offset_0_alias
	.size		__nv_reservedSMEM_offset_0_alias, 0, 64
	.other		__nv_reservedSMEM_offset_0_alias,@"STO_CUDA_RESERVED_SHARED STV_DEFAULT"
__nv_reservedSMEM_offset_0_alias:
	.zero		0
	.zero		64


//--------------------- .nv.constant0._Z7gpu_phiPfS_S_i --------------------------
	.section	.nv.constant0._Z7gpu_phiPfS_S_i,"a",@progbits
	.sectionflags	@""
	.align	4
.nv.constant0._Z7gpu_phiPfS_S_i:
	.zero		924


//--------------------- SYMBOLS --------------------------

	.type		.nv.reservedSmem.offset0,@object
	.size		.nv.reservedSmem.offset0,0x4
